	.headerflags	@"EF_CUDA_TEXMODE_UNIFIED EF_CUDA_64BIT_ADDRESS EF_CUDA_ACCELERATORS EF_CUDA_SM90 EF_CUDA_VIRTUAL_SM(EF_CUDA_SM90)"
	.elftype	@"ET_EXEC"


//--------------------- .nv.info                  --------------------------
	.section	.nv.info,"",@"SHT_CUDA_INFO"
	.align	4


	//----- nvinfo : EIATTR_REGCOUNT
	.align		4
        /*0000*/ 	.byte	0x04, 0x2f
        /*0002*/ 	.short	(.L_1 - .L_0)
	.align		4
.L_0:
        /*0004*/ 	.word	index@(triton_poi_fused_cat_2)
        /*0008*/ 	.word	0x0000000e


	//----- nvinfo : EIATTR_MIN_STACK_SIZE
	.align		4
.L_1:
        /*000c*/ 	.byte	0x04, 0x12
        /*000e*/ 	.short	(.L_3 - .L_2)
	.align		4
.L_2:
        /*0010*/ 	.word	index@(triton_poi_fused_cat_2)
        /*0014*/ 	.word	0x00000000


	//----- nvinfo : EIATTR_FRAME_SIZE
	.align		4
.L_3:
        /*0018*/ 	.byte	0x04, 0x11
        /*001a*/ 	.short	(.L_5 - .L_4)
	.align		4
.L_4:
        /*001c*/ 	.word	index@(triton_poi_fused_cat_2)
        /*0020*/ 	.word	0x00000000


	//----- nvinfo : EIATTR_MIN_STACK_SIZE
	.align		4
.L_5:
        /*0024*/ 	.byte	0x04, 0x12
        /*0026*/ 	.short	(.L_7 - .L_6)
	.align		4
.L_6:
        /*0028*/ 	.word	index@(triton_poi_fused_cat_2)
        /*002c*/ 	.word	0x00000000
.L_7:


//--------------------- .nv.info.triton_poi_fused_cat_2 --------------------------
	.section	.nv.info.triton_poi_fused_cat_2,"",@"SHT_CUDA_INFO"
	.sectionflags	@""
	.align	4


	//----- nvinfo : EIATTR_CUDA_API_VERSION
	.align		4
        /*0000*/ 	.byte	0x04, 0x37
        /*0002*/ 	.short	(.L_9 - .L_8)
.L_8:
        /*0004*/ 	.word	0x0000007c


	//----- nvinfo : EIATTR_KPARAM_INFO
	.align		4
.L_9:
        /*0008*/ 	.byte	0x04, 0x17
        /*000a*/ 	.short	(.L_11 - .L_10)
.L_10:
        /*000c*/ 	.word	0x00000000
        /*0010*/ 	.short	0x0003
        /*0012*/ 	.short	0x0018
        /*0014*/ 	.byte	0x00, 0xf0, 0x11, 0x00


	//----- nvinfo : EIATTR_KPARAM_INFO
	.align		4
.L_11:
        /*0018*/ 	.byte	0x04, 0x17
        /*001a*/ 	.short	(.L_13 - .L_12)
.L_12:
        /*001c*/ 	.word	0x00000000
        /*0020*/ 	.short	0x0002
        /*0022*/ 	.short	0x0010
        /*0024*/ 	.byte	0x00, 0xf4, 0x21, 0x00


	//----- nvinfo : EIATTR_KPARAM_INFO
	.align		4
.L_13:
        /*0028*/ 	.byte	0x04, 0x17
        /*002a*/ 	.short	(.L_15 - .L_14)
.L_14:
        /*002c*/ 	.word	0x00000000
        /*0030*/ 	.short	0x0001
        /*0032*/ 	.short	0x0008
        /*0034*/ 	.byte	0x00, 0xf4, 0x21, 0x00


	//----- nvinfo : EIATTR_KPARAM_INFO
	.align		4
.L_15:
        /*0038*/ 	.byte	0x04, 0x17
        /*003a*/ 	.short	(.L_17 - .L_16)
.L_16:
        /*003c*/ 	.word	0x00000000
        /*0040*/ 	.short	0x0000
        /*0042*/ 	.short	0x0000
        /*0044*/ 	.byte	0x00, 0xf4, 0x21, 0x00


	//----- nvinfo : EIATTR_SPARSE_MMA_MASK
	.align		4
.L_17:
        /*0048*/ 	.byte	0x03, 0x50
        /*004a*/ 	.short	0x0000


	//----- nvinfo : EIATTR_MAXREG_COUNT
	.align		4
        /*004c*/ 	.byte	0x03, 0x1b
        /*004e*/ 	.short	0x00ff


	//----- nvinfo : EIATTR_EXIT_INSTR_OFFSETS
	.align		4
        /*0050*/ 	.byte	0x04, 0x1c
        /*0052*/ 	.short	(.L_19 - .L_18)


	//   ....[0]....
.L_18:
        /*0054*/ 	.word	0x00000260


	//   ....[1]....
        /*0058*/ 	.word	0x00000280


	//----- nvinfo : EIATTR_REQNTID
	.align		4
.L_19:
        /*005c*/ 	.byte	0x04, 0x10
        /*005e*/ 	.short	(.L_21 - .L_20)
.L_20:
        /*0060*/ 	.word	0x00000080
        /*0064*/ 	.word	0x00000001
        /*0068*/ 	.word	0x00000001


	//----- nvinfo : EIATTR_CBANK_PARAM_SIZE
	.align		4
.L_21:
        /*006c*/ 	.byte	0x03, 0x19
        /*006e*/ 	.short	0x001c


	//----- nvinfo : EIATTR_PARAM_CBANK
	.align		4
        /*0070*/ 	.byte	0x04, 0x0a
        /*0072*/ 	.short	(.L_23 - .L_22)
	.align		4
.L_22:
        /*0074*/ 	.word	index@(.nv.constant0.triton_poi_fused_cat_2)
        /*0078*/ 	.short	0x0210
        /*007a*/ 	.short	0x001c


	//----- nvinfo : EIATTR_SW_WAR
	.align		4
.L_23:
        /*007c*/ 	.byte	0x04, 0x36
        /*007e*/ 	.short	(.L_25 - .L_24)
.L_24:
        /*0080*/ 	.word	0x00000008
.L_25:


//--------------------- .nv.callgraph             --------------------------
	.section	.nv.callgraph,"",@"SHT_CUDA_CALLGRAPH"
	.align	4
	.sectionentsize	8
	.align		4
        /*0000*/ 	.word	0x00000000
	.align		4
        /*0004*/ 	.word	0xffffffff
	.align		4
        /*0008*/ 	.word	0x00000000
	.align		4
        /*000c*/ 	.word	0xfffffffe
	.align		4
        /*0010*/ 	.word	0x00000000
	.align		4
        /*0014*/ 	.word	0xfffffffd
	.align		4
        /*0018*/ 	.word	0x00000000
	.align		4
        /*001c*/ 	.word	0xfffffffc


//--------------------- .text.triton_poi_fused_cat_2 --------------------------
	.section	.text.triton_poi_fused_cat_2,"ax",@progbits
	.align	128
        .global         triton_poi_fused_cat_2
        .type           triton_poi_fused_cat_2,@function
        .size           triton_poi_fused_cat_2,(.L_x_1 - triton_poi_fused_cat_2)
        .other          triton_poi_fused_cat_2,@"STO_CUDA_ENTRY STV_DEFAULT"
triton_poi_fused_cat_2:
.text.triton_poi_fused_cat_2:
[----:B------:R-:W0:Y:S02]  /*0000*/  LDC R1, c[0x0][0x28] ;  /* 0x00000a00ff017b82 */ /* 0x000e240000000800 */
[----:B------:R-:W1:Y:S01]  /*0010*/  S2R R0, SR_TID.X ;  /* 0x0000000000007919 */ /* 0x000e620000002100 */
[----:B------:R-:W2:Y:S01]  /*0020*/  LDC.64 R2, c[0x0][0x218] ;  /* 0x00008600ff027b82 */ /* 0x000ea20000000a00 */
[----:B------:R-:W-:Y:S01]  /*0030*/  IMAD.MOV.U32 R10, RZ, RZ, RZ ;  /* 0x000000ffff0a7224 */ /* 0x000fe200078e00ff */
[----:B------:R-:W-:Y:S01]  /*0040*/  ULDC.64 UR4, c[0x0][0x208] ;  /* 0x0000820000047ab9 */ /* 0x000fe20000000a00 */
[----:B------:R-:W3:Y:S01]  /*0050*/  S2R R7, SR_CTAID.X ;  /* 0x0000000000077919 */ /* 0x000ee20000002500 */
[----:B-1----:R-:W-:Y:S02]  /*0060*/  LOP3.LUT R0, R0, 0x7f, RZ, 0xc0, !PT ;  /* 0x0000007f00007812 */ /* 0x002fe400078ec0ff */
[----:B---3--:R-:W-:-:S03]  /*0070*/  SHF.R.S32.HI R6, RZ, 0x18, R7 ;  /* 0x00000018ff067819 */ /* 0x008fc60000011407 */
[----:B------:R-:W-:Y:S01]  /*0080*/  IMAD R9, R7, 0x80, R0 ;  /* 0x0000008007097824 */ /* 0x000fe200078e0200 */
[----:B------:R-:W-:-:S04]  /*0090*/  SGXT R6, R6, 0x1 ;  /* 0x000000010606781a */ /* 0x000fc80000000200 */
[----:B------:R-:W-:Y:S02]  /*00a0*/  SHF.R.S32.HI R0, RZ, 0x1f, R9 ;  /* 0x0000001fff007819 */ /* 0x000fe40000011409 */
[-C--:B------:R-:W-:Y:S02]  /*00b0*/  LEA.HI R6, R6, R9.reuse, RZ, 0x5 ;  /* 0x0000000906067211 */ /* 0x080fe400078f28ff */
[----:B------:R-:W-:Y:S02]  /*00c0*/  LEA.HI R0, R0, R9, RZ, 0x4 ;  /* 0x0000000900007211 */ /* 0x000fe400078f20ff */
[----:B------:R-:W-:Y:S02]  /*00d0*/  ISETP.GE.AND P0, PT, R9, 0x80, PT ;  /* 0x000000800900780c */ /* 0x000fe40003f06270 */
[----:B------:R-:W-:-:S04]  /*00e0*/  SHF.R.S32.HI R5, RZ, 0x4, R0 ;  /* 0x00000004ff057819 */ /* 0x000fc80000011400 */
[C---:B------:R-:W-:Y:S02]  /*00f0*/  LEA.HI R4, R0.reuse, R5, RZ, 0x1 ;  /* 0x0000000500047211 */ /* 0x040fe400078f08ff */
[----:B------:R-:W-:Y:S02]  /*0100*/  LOP3.LUT R0, R0, 0xfffffff0, RZ, 0xc0, !PT ;  /* 0xfffffff000007812 */ /* 0x000fe400078ec0ff */
[----:B------:R-:W-:-:S03]  /*0110*/  LOP3.LUT R4, R4, 0xfffffffe, RZ, 0xc0, !PT ;  /* 0xfffffffe04047812 */ /* 0x000fc600078ec0ff */
[----:B------:R-:W-:Y:S02]  /*0120*/  IMAD.IADD R0, R9, 0x1, -R0 ;  /* 0x0000000109007824 */ /* 0x000fe400078e0a00 */
[----:B------:R-:W-:Y:S01]  /*0130*/  IMAD.IADD R8, R5, 0x1, -R4 ;  /* 0x0000000105087824 */ /* 0x000fe200078e0a04 */
[----:B------:R-:W-:Y:S02]  /*0140*/  SHF.R.S32.HI R5, RZ, 0x5, R6 ;  /* 0x00000005ff057819 */ /* 0x000fe40000011406 */
[----:B------:R-:W1:Y:S02]  /*0150*/  LDC.64 R6, c[0x0][0x210] ;  /* 0x00008400ff067b82 */ /* 0x000e640000000a00 */
[----:B------:R-:W-:Y:S01]  /*0160*/  ISETP.GT.AND P3, PT, R8, RZ, !P0 ;  /* 0x000000ff0800720c */ /* 0x000fe20004764270 */
[----:B------:R-:W-:-:S04]  /*0170*/  IMAD R11, R5, 0x10, R0 ;  /* 0x00000010050b7824 */ /* 0x000fc800078e0200 */
[----:B--2---:R-:W-:Y:S01]  /*0180*/  IMAD.WIDE R4, R11, 0x4, R2 ;  /* 0x000000040b047825 */ /* 0x004fe200078e0202 */
[----:B------:R-:W-:-:S07]  /*0190*/  ISETP.GE.AND P1, PT, R8, 0x1, PT ;  /* 0x000000010800780c */ /* 0x000fce0003f26270 */
[----:B------:R2:W3:Y:S01]  /*01a0*/  @P3 LDG.E.EL R10, desc[UR4][R4.64] ;  /* 0x00000004040a3981 */ /* 0x0004e2000c2e1900 */
[----:B------:R-:W-:Y:S01]  /*01b0*/  ISETP.LT.AND P2, PT, R9, 0x80, !P1 ;  /* 0x000000800900780c */ /* 0x000fe20004f41270 */
[----:B------:R-:W-:Y:S02]  /*01c0*/  IMAD.MOV.U32 R0, RZ, RZ, RZ ;  /* 0x000000ffff007224 */ /* 0x000fe400078e00ff */
[----:B-1----:R-:W-:Y:S02]  /*01d0*/  IMAD.WIDE R2, R11, 0x4, R6 ;  /* 0x000000040b027825 */ /* 0x002fe400078e0206 */
[----:B------:R-:W2:Y:S08]  /*01e0*/  LDC.64 R6, c[0x0][0x220] ;  /* 0x00008800ff067b82 */ /* 0x000eb00000000a00 */
[----:B------:R-:W4:Y:S01]  /*01f0*/  @P2 LDG.E.EL R0, desc[UR4][R2.64] ;  /* 0x0000000402002981 */ /* 0x000f22000c2e1900 */
[----:B--2---:R-:W-:Y:S01]  /*0200*/  IMAD.WIDE R4, R9, 0x4, R6 ;  /* 0x0000000409047825 */ /* 0x004fe200078e0206 */
[----:B---3--:R-:W-:-:S04]  /*0210*/  SEL R10, R10, RZ, P3 ;  /* 0x000000ff0a0a7207 */ /* 0x008fc80001800000 */
[----:B------:R-:W-:Y:S02]  /*0220*/  FSETP.GT.AND P3, PT, R10, RZ, PT ;  /* 0x000000ff0a00720b */ /* 0x000fe40003f64000 */
[----:B----4-:R-:W-:-:S11]  /*0230*/  SEL R11, R0, RZ, P2 ;  /* 0x000000ff000b7207 */ /* 0x010fd60001000000 */
[----:B------:R-:W-:-:S05]  /*0240*/  @!P3 FMUL R10, R10, 0.10000000149011611938 ;  /* 0x3dcccccd0a0ab820 */ /* 0x000fca0000400000 */
[----:B------:R-:W-:Y:S01]  /*0250*/  SEL R11, R11, R10, !P1 ;  /* 0x0000000a0b0b7207 */ /* 0x000fe20004800000 */
[----:B------:R-:W-:Y:S06]  /*0260*/  @P0 EXIT ;  /* 0x000000000000094d */ /* 0x000fec0003800000 */
[----:B------:R-:W-:Y:S01]  /*0270*/  STG.E desc[UR4][R4.64], R11 ;  /* 0x0000000b04007986 */ /* 0x000fe2000c101904 */
[----:B------:R-:W-:Y:S05]  /*0280*/  EXIT ;  /* 0x000000000000794d */ /* 0x000fea0003800000 */
.L_x_0:
[----:B------:R-:W-:-:S00]  /*0290*/  BRA `(.L_x_0) ;  /* 0xfffffffc00fc7947 */ /* 0x000fc0000383ffff */
[----:B------:R-:W-:-:S00]  /*02a0*/  NOP ;  /* 0x0000000000007918 */ /* 0x000fc00000000000 */
        /* <DEDUP_REMOVED lines=13> */
.L_x_1:


//--------------------- .nv.constant0.triton_poi_fused_cat_2 --------------------------
	.section	.nv.constant0.triton_poi_fused_cat_2,"a",@progbits
	.sectionflags	@""
	.align	4
.nv.constant0.triton_poi_fused_cat_2:
	.zero		556
